	.headerflags	@"EF_CUDA_TEXMODE_UNIFIED EF_CUDA_64BIT_ADDRESS EF_CUDA_ACCELERATORS EF_CUDA_SM90 EF_CUDA_VIRTUAL_SM(EF_CUDA_SM90)"
	.elftype	@"ET_EXEC"


//--------------------- .nv.info                  --------------------------
	.section	.nv.info,"",@"SHT_CUDA_INFO"
	.align	4


	//----- nvinfo : EIATTR_REGCOUNT
	.align		4
        /*0000*/ 	.byte	0x04, 0x2f
        /*0002*/ 	.short	(.L_3 - .L_2)
	.align		4
.L_2:
        /*0004*/ 	.word	index@(triton_poi_fused__native_batch_norm_legit_no_training_add_convolution_relu_threshold_backward_13)
        /*0008*/ 	.word	0x00000020


	//----- nvinfo : EIATTR_MIN_STACK_SIZE
	.align		4
.L_3:
        /*000c*/ 	.byte	0x04, 0x12
        /*000e*/ 	.short	(.L_5 - .L_4)
	.align		4
.L_4:
        /*0010*/ 	.word	index@(triton_poi_fused__native_batch_norm_legit_no_training_add_convolution_relu_threshold_backward_13)
        /*0014*/ 	.word	0x00000000


	//----- nvinfo : EIATTR_FRAME_SIZE
	.align		4
.L_5:
        /*0018*/ 	.byte	0x04, 0x11
        /*001a*/ 	.short	(.L_7 - .L_6)
	.align		4
.L_6:
        /*001c*/ 	.word	index@(triton_poi_fused__native_batch_norm_legit_no_training_add_convolution_relu_threshold_backward_13)
        /*0020*/ 	.word	0x00000000


	//----- nvinfo : EIATTR_MIN_STACK_SIZE
	.align		4
.L_7:
        /*0024*/ 	.byte	0x04, 0x12
        /*0026*/ 	.short	(.L_9 - .L_8)
	.align		4
.L_8:
        /*0028*/ 	.word	index@(triton_poi_fused__native_batch_norm_legit_no_training_add_convolution_relu_threshold_backward_13)
        /*002c*/ 	.word	0x00000000
.L_9:


//--------------------- .nv.info.triton_poi_fused__native_batch_norm_legit_no_training_add_convolution_relu_threshold_backward_13 --------------------------
	.section	.nv.info.triton_poi_fused__native_batch_norm_legit_no_training_add_convolution_relu_threshold_backward_13,"",@"SHT_CUDA_INFO"
	.sectionflags	@""
	.align	4


	//----- nvinfo : EIATTR_CUDA_API_VERSION
	.align		4
        /*0000*/ 	.byte	0x04, 0x37
        /*0002*/ 	.short	(.L_11 - .L_10)
.L_10:
        /*0004*/ 	.word	0x0000007c


	//----- nvinfo : EIATTR_KPARAM_INFO
	.align		4
.L_11:
        /*0008*/ 	.byte	0x04, 0x17
        /*000a*/ 	.short	(.L_13 - .L_12)
.L_12:
        /*000c*/ 	.word	0x00000000
        /*0010*/ 	.short	0x0009
        /*0012*/ 	.short	0x0048
        /*0014*/ 	.byte	0x00, 0xf0, 0x11, 0x00


	//----- nvinfo : EIATTR_KPARAM_INFO
	.align		4
.L_13:
        /*0018*/ 	.byte	0x04, 0x17
        /*001a*/ 	.short	(.L_15 - .L_14)
.L_14:
        /*001c*/ 	.word	0x00000000
        /*0020*/ 	.short	0x0008
        /*0022*/ 	.short	0x0040
        /*0024*/ 	.byte	0x00, 0xf4, 0x21, 0x00


	//----- nvinfo : EIATTR_KPARAM_INFO
	.align		4
.L_15:
        /*0028*/ 	.byte	0x04, 0x17
        /*002a*/ 	.short	(.L_17 - .L_16)
.L_16:
        /*002c*/ 	.word	0x00000000
        /*0030*/ 	.short	0x0007
        /*0032*/ 	.short	0x0038
        /*0034*/ 	.byte	0x00, 0xf4, 0x21, 0x00


	//----- nvinfo : EIATTR_KPARAM_INFO
	.align		4
.L_17:
        /*0038*/ 	.byte	0x04, 0x17
        /*003a*/ 	.short	(.L_19 - .L_18)
.L_18:
        /*003c*/ 	.word	0x00000000
        /*0040*/ 	.short	0x0006
        /*0042*/ 	.short	0x0030
        /*0044*/ 	.byte	0x00, 0xf4, 0x21, 0x00


	//----- nvinfo : EIATTR_KPARAM_INFO
	.align		4
.L_19:
        /*0048*/ 	.byte	0x04, 0x17
        /*004a*/ 	.short	(.L_21 - .L_20)
.L_20:
        /*004c*/ 	.word	0x00000000
        /*0050*/ 	.short	0x0005
        /*0052*/ 	.short	0x0028
        /*0054*/ 	.byte	0x00, 0xf4, 0x21, 0x00


	//----- nvinfo : EIATTR_KPARAM_INFO
	.align		4
.L_21:
        /*0058*/ 	.byte	0x04, 0x17
        /*005a*/ 	.short	(.L_23 - .L_22)
.L_22:
        /*005c*/ 	.word	0x00000000
        /*0060*/ 	.short	0x0004
        /*0062*/ 	.short	0x0020
        /*0064*/ 	.byte	0x00, 0xf4, 0x21, 0x00


	//----- nvinfo : EIATTR_KPARAM_INFO
	.align		4
.L_23:
        /*0068*/ 	.byte	0x04, 0x17
        /*006a*/ 	.short	(.L_25 - .L_24)
.L_24:
        /*006c*/ 	.word	0x00000000
        /*0070*/ 	.short	0x0003
        /*0072*/ 	.short	0x0018
        /*0074*/ 	.byte	0x00, 0xf4, 0x21, 0x00


	//----- nvinfo : EIATTR_KPARAM_INFO
	.align		4
.L_25:
        /*0078*/ 	.byte	0x04, 0x17
        /*007a*/ 	.short	(.L_27 - .L_26)
.L_26:
        /*007c*/ 	.word	0x00000000
        /*0080*/ 	.short	0x0002
        /*0082*/ 	.short	0x0010
        /*0084*/ 	.byte	0x00, 0xf4, 0x21, 0x00


	//----- nvinfo : EIATTR_KPARAM_INFO
	.align		4
.L_27:
        /*0088*/ 	.byte	0x04, 0x17
        /*008a*/ 	.short	(.L_29 - .L_28)
.L_28:
        /*008c*/ 	.word	0x00000000
        /*0090*/ 	.short	0x0001
        /*0092*/ 	.short	0x0008
        /*0094*/ 	.byte	0x00, 0xf4, 0x21, 0x00


	//----- nvinfo : EIATTR_KPARAM_INFO
	.align		4
.L_29:
        /*0098*/ 	.byte	0x04, 0x17
        /*009a*/ 	.short	(.L_31 - .L_30)
.L_30:
        /*009c*/ 	.word	0x00000000
        /*00a0*/ 	.short	0x0000
        /*00a2*/ 	.short	0x0000
        /*00a4*/ 	.byte	0x00, 0xf4, 0x21, 0x00


	//----- nvinfo : EIATTR_SPARSE_MMA_MASK
	.align		4
.L_31:
        /*00a8*/ 	.byte	0x03, 0x50
        /*00aa*/ 	.short	0x0000


	//----- nvinfo : EIATTR_MAXREG_COUNT
	.align		4
        /*00ac*/ 	.byte	0x03, 0x1b
        /*00ae*/ 	.short	0x00ff


	//----- nvinfo : EIATTR_EXIT_INSTR_OFFSETS
	.align		4
        /*00b0*/ 	.byte	0x04, 0x1c
        /*00b2*/ 	.short	(.L_33 - .L_32)


	//   ....[0]....
.L_32:
        /*00b4*/ 	.word	0x00000a60


	//----- nvinfo : EIATTR_REQNTID
	.align		4
.L_33:
        /*00b8*/ 	.byte	0x04, 0x10
        /*00ba*/ 	.short	(.L_35 - .L_34)
.L_34:
        /*00bc*/ 	.word	0x00000080
        /*00c0*/ 	.word	0x00000001
        /*00c4*/ 	.word	0x00000001


	//----- nvinfo : EIATTR_CBANK_PARAM_SIZE
	.align		4
.L_35:
        /*00c8*/ 	.byte	0x03, 0x19
        /*00ca*/ 	.short	0x004c


	//----- nvinfo : EIATTR_PARAM_CBANK
	.align		4
        /*00cc*/ 	.byte	0x04, 0x0a
        /*00ce*/ 	.short	(.L_37 - .L_36)
	.align		4
.L_36:
        /*00d0*/ 	.word	index@(.nv.constant0.triton_poi_fused__native_batch_norm_legit_no_training_add_convolution_relu_threshold_backward_13)
        /*00d4*/ 	.short	0x0210
        /*00d6*/ 	.short	0x004c


	//----- nvinfo : EIATTR_SW_WAR
	.align		4
.L_37:
        /*00d8*/ 	.byte	0x04, 0x36
        /*00da*/ 	.short	(.L_39 - .L_38)
.L_38:
        /*00dc*/ 	.word	0x00000008
.L_39:


//--------------------- .nv.callgraph             --------------------------
	.section	.nv.callgraph,"",@"SHT_CUDA_CALLGRAPH"
	.align	4
	.sectionentsize	8
	.align		4
        /*0000*/ 	.word	0x00000000
	.align		4
        /*0004*/ 	.word	0xffffffff
	.align		4
        /*0008*/ 	.word	0x00000000
	.align		4
        /*000c*/ 	.word	0xfffffffe
	.align		4
        /*0010*/ 	.word	0x00000000
	.align		4
        /*0014*/ 	.word	0xfffffffd
	.align		4
        /*0018*/ 	.word	0x00000000
	.align		4
        /*001c*/ 	.word	0xfffffffc


//--------------------- .nv.constant4             --------------------------
	.section	.nv.constant4,"a",@progbits
	.align	8
	.align		8
.nv.constant4:
        /*0000*/ 	.dword	_$_str
	.align		8
        /*0008*/ 	.dword	_$_str_$_2


//--------------------- .text.triton_poi_fused__native_batch_norm_legit_no_training_add_convolution_relu_threshold_backward_13 --------------------------
	.section	.text.triton_poi_fused__native_batch_norm_legit_no_training_add_convolution_relu_threshold_backward_13,"ax",@progbits
	.sectionflags	@"SHF_BARRIERS=1"
	.align	128
        .global         triton_poi_fused__native_batch_norm_legit_no_training_add_convolution_relu_threshold_backward_13
        .type           triton_poi_fused__native_batch_norm_legit_no_training_add_convolution_relu_threshold_backward_13,@function
        .size           triton_poi_fused__native_batch_norm_legit_no_training_add_convolution_relu_threshold_backward_13,(.L_x_1 - triton_poi_fused__native_batch_norm_legit_no_training_add_convolution_relu_threshold_backward_13)
        .other          triton_poi_fused__native_batch_norm_legit_no_training_add_convolution_relu_threshold_backward_13,@"STO_CUDA_ENTRY STV_DEFAULT"
triton_poi_fused__native_batch_norm_legit_no_training_add_convolution_relu_threshold_backward_13:
.text.triton_poi_fused__native_batch_norm_legit_no_training_add_convolution_relu_threshold_backward_13:
[----:B------:R-:W-:Y:S01]  /*0000*/  LDC R1, c[0x0][0x28] ;  /* 0x00000a00ff017b82 */ /* 0x000fe20000000800 */
[----:B------:R-:W1:Y:S07]  /*0010*/  S2R R3, SR_TID.X ;  /* 0x0000000000037919 */ /* 0x000e6e0000002100 */
[----:B------:R-:W2:Y:S01]  /*0020*/  LDC.64 R6, c[0x0][0x228] ;  /* 0x00008a00ff067b82 */ /* 0x000ea20000000a00 */
[----:B------:R-:W-:Y:S01]  /*0030*/  ULDC.64 UR6, c[0x0][0x208] ;  /* 0x0000820000067ab9 */ /* 0x000fe20000000a00 */
[----:B------:R-:W3:Y:S06]  /*0040*/  S2R R0, SR_CTAID.X ;  /* 0x0000000000007919 */ /* 0x000eec0000002500 */
[----:B------:R-:W4:Y:S08]  /*0050*/  LDC.64 R26, c[0x0][0x210] ;  /* 0x00008400ff1a7b82 */ /* 0x000f300000000a00 */
[----:B------:R-:W5:Y:S08]  /*0060*/  LDC.64 R8, c[0x0][0x218] ;  /* 0x00008600ff087b82 */ /* 0x000f700000000a00 */
[----:B------:R-:W2:Y:S08]  /*0070*/  LDC.64 R10, c[0x0][0x220] ;  /* 0x00008800ff0a7b82 */ /* 0x000eb00000000a00 */
[----:B------:R-:W5:Y:S01]  /*0080*/  LDC.64 R18, c[0x0][0x230] ;  /* 0x00008c00ff127b82 */ /* 0x000f620000000a00 */
[----:B-1----:R-:W-:-:S07]  /*0090*/  IMAD.SHL.U32 R16, R3, 0x8, RZ ;  /* 0x0000000803107824 */ /* 0x002fce00078e00ff */
[----:B------:R-:W1:Y:S01]  /*00a0*/  S2UR UR5, SR_CgaCtaId ;  /* 0x00000000000579c3 */ /* 0x000e620000008800 */
[----:B---3--:R-:W-:Y:S01]  /*00b0*/  IMAD.SHL.U32 R17, R0, 0x400, RZ ;  /* 0x0000040000117824 */ /* 0x008fe200078e00ff */
[----:B------:R-:W-:Y:S01]  /*00c0*/  SHF.R.S32.HI R5, RZ, 0x15, R0 ;  /* 0x00000015ff057819 */ /* 0x000fe20000011400 */
[----:B------:R-:W-:Y:S01]  /*00d0*/  UMOV UR4, 0x400 ;  /* 0x0000040000047882 */ /* 0x000fe20000000000 */
[----:B------:R-:W-:Y:S01]  /*00e0*/  LOP3.LUT R16, R16, 0x3f8, RZ, 0xc0, !PT ;  /* 0x000003f810107812 */ /* 0x000fe200078ec0ff */
[----:B------:R-:W-:Y:S01]  /*00f0*/  ULDC.64 UR8, c[0x0][0x250] ;  /* 0x0000940000087ab9 */ /* 0x000fe20000000a00 */
[----:B------:R-:W-:Y:S02]  /*0100*/  SGXT R5, R5, 0x1 ;  /* 0x000000010505781a */ /* 0x000fe40000000200 */
[----:B------:R-:W-:-:S04]  /*0110*/  LOP3.LUT R0, R17, R16, RZ, 0xfc, !PT ;  /* 0x0000001011007212 */ /* 0x000fc800078efcff */
[----:B------:R-:W-:-:S04]  /*0120*/  LEA.HI R5, R5, R0, RZ, 0x8 ;  /* 0x0000000005057211 */ /* 0x000fc800078f40ff */
[----:B------:R-:W-:-:S04]  /*0130*/  SHF.R.S32.HI R5, RZ, 0x8, R5 ;  /* 0x00000008ff057819 */ /* 0x000fc80000011405 */
[----:B------:R-:W-:-:S04]  /*0140*/  LEA.HI R2, R5, R5, RZ, 0x8 ;  /* 0x0000000505027211 */ /* 0x000fc800078f40ff */
[----:B------:R-:W-:-:S05]  /*0150*/  LOP3.LUT R2, R2, 0xffffff00, RZ, 0xc0, !PT ;  /* 0xffffff0002027812 */ /* 0x000fca00078ec0ff */
[----:B------:R-:W-:Y:S02]  /*0160*/  IMAD.IADD R29, R5, 0x1, -R2 ;  /* 0x00000001051d7824 */ /* 0x000fe400078e0a02 */
[----:B----4-:R-:W-:Y:S01]  /*0170*/  IMAD.WIDE R20, R0, 0x4, R26 ;  /* 0x0000000400147825 */ /* 0x010fe200078e021a */
[----:B------:R-:W3:Y:S03]  /*0180*/  LDC.64 R4, c[0x0][0x238] ;  /* 0x00008e00ff047b82 */ /* 0x000ee60000000a00 */
[C---:B--2---:R-:W-:Y:S01]  /*0190*/  IMAD.WIDE R6, R29.reuse, 0x4, R6 ;  /* 0x000000041d067825 */ /* 0x044fe200078e0206 */
[----:B------:R-:W2:Y:S03]  /*01a0*/  LDG.E.128 R12, desc[UR6][R20.64] ;  /* 0x00000006140c7981 */ /* 0x000ea6000c1e1d00 */
[----:B-----5:R-:W-:-:S02]  /*01b0*/  IMAD.WIDE R8, R29, 0x4, R8 ;  /* 0x000000041d087825 */ /* 0x020fc400078e0208 */
[----:B------:R-:W4:Y:S04]  /*01c0*/  LDG.E.EL R6, desc[UR6][R6.64] ;  /* 0x0000000606067981 */ /* 0x000f28000c2e1900 */
[----:B------:R-:W2:Y:S04]  /*01d0*/  LDG.E.EL R8, desc[UR6][R8.64] ;  /* 0x0000000608087981 */ /* 0x000ea8000c2e1900 */
[----:B------:R-:W5:Y:S01]  /*01e0*/  LDG.E.128 R20, desc[UR6][R20.64+0x10] ;  /* 0x0000100614147981 */ /* 0x000f62000c1e1d00 */
[C---:B0-----:R-:W-:Y:S02]  /*01f0*/  IMAD.WIDE R24, R29.reuse, 0x4, R10 ;  /* 0x000000041d187825 */ /* 0x041fe400078e020a */
[----:B------:R-:W0:Y:S02]  /*0200*/  LDC.64 R10, c[0x0][0x240] ;  /* 0x00009000ff0a7b82 */ /* 0x000e240000000a00 */
[----:B------:R-:W-:-:S02]  /*0210*/  IMAD.WIDE R18, R29, 0x4, R18 ;  /* 0x000000041d127825 */ /* 0x000fc400078e0212 */
[----:B------:R-:W5:Y:S02]  /*0220*/  LDG.E.EL R24, desc[UR6][R24.64] ;  /* 0x0000000618187981 */ /* 0x000f64000c2e1900 */
[----:B---3--:R-:W-:Y:S02]  /*0230*/  IMAD.WIDE R28, R29, 0x4, R4 ;  /* 0x000000041d1c7825 */ /* 0x008fe400078e0204 */
[----:B------:R-:W3:Y:S04]  /*0240*/  LDG.E.EL R18, desc[UR6][R18.64] ;  /* 0x0000000612127981 */ /* 0x000ee8000c2e1900 */
[----:B------:R0:W3:Y:S02]  /*0250*/  LDG.E.EL R2, desc[UR6][R28.64] ;  /* 0x000000061c027981 */ /* 0x0000e4000c2e1900 */
[----:B0-----:R-:W-:Y:S01]  /*0260*/  IMAD.WIDE R10, R0, 0x4, R10 ;  /* 0x00000004000a7825 */ /* 0x001fe200078e020a */
[----:B-1----:R-:W-:-:S03]  /*0270*/  UPRMT UR4, UR5, 0x654, UR4 ;  /* 0x0000065405047896 */ /* 0x002fc60008000004 */
[----:B------:R-:W-:-:S03]  /*0280*/  IMAD.MOV.U32 R28, RZ, RZ, 0x3e800000 ;  /* 0x3e800000ff1c7424 */ /* 0x000fc600078e00ff */
[----:B------:R-:W-:Y:S01]  /*0290*/  LEA R16, R16, UR4, 0x2 ;  /* 0x0000000410107c11 */ /* 0x000fe2000f8e10ff */
[----:B------:R-:W-:-:S05]  /*02a0*/  IMAD.SHL.U32 R29, R3, 0x4, RZ ;  /* 0x00000004031d7824 */ /* 0x000fca00078e00ff */
[----:B------:R-:W-:Y:S01]  /*02b0*/  LOP3.LUT R29, R29, 0x1fc, RZ, 0xc0, !PT ;  /* 0x000001fc1d1d7812 */ /* 0x000fe200078ec0ff */
[----:B----4-:R-:W-:Y:S02]  /*02c0*/  FADD R9, R6, 9.9999997473787516356e-06 ;  /* 0x3727c5ac06097421 */ /* 0x010fe40000000000 */
[----:B------:R-:W4:Y:S02]  /*02d0*/  LDG.E.128 R4, desc[UR6][R10.64] ;  /* 0x000000060a047981 */ /* 0x000f24000c1e1d00 */
[----:B------:R0:W1:Y:S01]  /*02e0*/  MUFU.SQRT R25, R9 ;  /* 0x0000000900197308 */ /* 0x0000620000002000 */
[--C-:B--2---:R-:W-:Y:S01]  /*02f0*/  FADD R12, R12, R8.reuse ;  /* 0x000000080c0c7221 */ /* 0x104fe20000000000 */
[--C-:B------:R-:W-:Y:S01]  /*0300*/  FADD R13, R13, R8.reuse ;  /* 0x000000080d0d7221 */ /* 0x100fe20000000000 */
[--C-:B------:R-:W-:Y:S01]  /*0310*/  FADD R14, R14, R8.reuse ;  /* 0x000000080e0e7221 */ /* 0x100fe20000000000 */
[--C-:B------:R-:W-:Y:S01]  /*0320*/  FADD R15, R15, R8.reuse ;  /* 0x000000080f0f7221 */ /* 0x100fe20000000000 */
[--C-:B-----5:R-:W-:Y:S01]  /*0330*/  FADD R20, R20, R8.reuse ;  /* 0x0000000814147221 */ /* 0x120fe20000000000 */
[--C-:B------:R-:W-:Y:S01]  /*0340*/  FADD R21, R21, R8.reuse ;  /* 0x0000000815157221 */ /* 0x100fe20000000000 */
[--C-:B------:R-:W-:Y:S01]  /*0350*/  FADD R22, R22, R8.reuse ;  /* 0x0000000816167221 */ /* 0x100fe20000000000 */
[----:B------:R-:W-:-:S02]  /*0360*/  FADD R23, R23, R8 ;  /* 0x0000000817177221 */ /* 0x000fc40000000000 */
[----:B0-----:R-:W2:Y:S01]  /*0370*/  LDG.E.128 R8, desc[UR6][R10.64+0x10] ;  /* 0x000010060a087981 */ /* 0x001ea2000c1e1d00 */
[C---:B-1----:R-:W-:Y:S02]  /*0380*/  FSETP.GT.AND P0, PT, R25.reuse, 8.50705917302346158658e+37, PT ;  /* 0x7e8000001900780b */ /* 0x042fe40003f04000 */
[----:B------:R-:W-:-:S11]  /*0390*/  FSETP.GEU.AND P1, PT, R25, 1.175494350822287508e-38, PT ;  /* 0x008000001900780b */ /* 0x000fd60003f2e000 */
[----:B------:R-:W-:-:S04]  /*03a0*/  @P0 FMUL R25, R25, 0.25 ;  /* 0x3e80000019190820 */ /* 0x000fc80000400000 */
[----:B------:R-:W-:-:S04]  /*03b0*/  @!P1 FMUL R25, R25, 16777216 ;  /* 0x4b80000019199820 */ /* 0x000fc80000400000 */
[----:B------:R-:W0:Y:S01]  /*03c0*/  MUFU.RCP R19, R25 ;  /* 0x0000001900137308 */ /* 0x000e220000001000 */
[----:B------:R1:W-:Y:S01]  /*03d0*/  STS.128 [R16], R12 ;  /* 0x0000000c10007388 */ /* 0x0003e20000000c00 */
[----:B------:R-:W-:-:S03]  /*03e0*/  FSEL R28, R28, 1, P0 ;  /* 0x3f8000001c1c7808 */ /* 0x000fc60000000000 */
[----:B------:R5:W-:Y:S02]  /*03f0*/  STS.128 [R16+0x10], R20 ;  /* 0x0000101410007388 */ /* 0x000be40000000c00 */
[----:B------:R-:W-:-:S04]  /*0400*/  @!P1 FMUL R28, R28, 16777216 ;  /* 0x4b8000001c1c9820 */ /* 0x000fc80000400000 */
[----:B0-----:R-:W-:Y:S01]  /*0410*/  FMUL R19, R19, R28 ;  /* 0x0000001c13137220 */ /* 0x001fe20000400000 */
[C---:B-1----:R-:W-:Y:S01]  /*0420*/  FADD R13, -R24.reuse, R13 ;  /* 0x0000000d180d7221 */ /* 0x042fe20000000100 */
[C---:B------:R-:W-:Y:S01]  /*0430*/  FADD R12, -R24.reuse, R12 ;  /* 0x0000000c180c7221 */ /* 0x040fe20000000100 */
[C---:B------:R-:W-:Y:S01]  /*0440*/  FADD R14, -R24.reuse, R14 ;  /* 0x0000000e180e7221 */ /* 0x040fe20000000100 */
[C---:B------:R-:W-:Y:S01]  /*0450*/  FADD R15, -R24.reuse, R15 ;  /* 0x0000000f180f7221 */ /* 0x040fe20000000100 */
[C---:B-----5:R-:W-:Y:S01]  /*0460*/  FADD R21, -R24.reuse, R21 ;  /* 0x0000001518157221 */ /* 0x060fe20000000100 */
[C---:B------:R-:W-:Y:S01]  /*0470*/  FADD R22, -R24.reuse, R22 ;  /* 0x0000001618167221 */ /* 0x040fe20000000100 */
[C---:B------:R-:W-:Y:S01]  /*0480*/  FADD R23, -R24.reuse, R23 ;  /* 0x0000001718177221 */ /* 0x040fe20000000100 */
[----:B------:R-:W-:Y:S01]  /*0490*/  FADD R24, -R24, R20 ;  /* 0x0000001418187221 */ /* 0x000fe20000000100 */
[C---:B------:R-:W-:Y:S01]  /*04a0*/  FMUL R3, R19.reuse, R13 ;  /* 0x0000000d13037220 */ /* 0x040fe20000400000 */
[C---:B------:R-:W-:Y:S01]  /*04b0*/  FMUL R13, R19.reuse, R21 ;  /* 0x00000015130d7220 */ /* 0x040fe20000400000 */
[C---:B------:R-:W-:Y:S01]  /*04c0*/  FMUL R12, R19.reuse, R12 ;  /* 0x0000000c130c7220 */ /* 0x040fe20000400000 */
[C---:B------:R-:W-:Y:S01]  /*04d0*/  FMUL R14, R19.reuse, R14 ;  /* 0x0000000e130e7220 */ /* 0x040fe20000400000 */
[C---:B------:R-:W-:Y:S01]  /*04e0*/  FMUL R15, R19.reuse, R15 ;  /* 0x0000000f130f7220 */ /* 0x040fe20000400000 */
[C---:B------:R-:W-:Y:S01]  /*04f0*/  FMUL R22, R19.reuse, R22 ;  /* 0x0000001613167220 */ /* 0x040fe20000400000 */
[C---:B------:R-:W-:Y:S01]  /*0500*/  FMUL R24, R19.reuse, R24 ;  /* 0x0000001813187220 */ /* 0x040fe20000400000 */
[----:B------:R-:W-:Y:S01]  /*0510*/  FMUL R21, R19, R23 ;  /* 0x0000001713157220 */ /* 0x000fe20000400000 */
[C-C-:B---3--:R-:W-:Y:S01]  /*0520*/  FFMA R19, R18.reuse, R3, R2.reuse ;  /* 0x0000000312137223 */ /* 0x148fe20000000002 */
[----:B------:R-:W-:Y:S01]  /*0530*/  LEA R3, R29, UR4, 0x2 ;  /* 0x000000041d037c11 */ /* 0x000fe2000f8e10ff */
[C-C-:B------:R-:W-:Y:S01]  /*0540*/  FFMA R28, R18.reuse, R15, R2.reuse ;  /* 0x0000000f121c7223 */ /* 0x140fe20000000002 */
[C-C-:B------:R-:W-:Y:S01]  /*0550*/  FFMA R20, R18.reuse, R14, R2.reuse ;  /* 0x0000000e12147223 */ /* 0x140fe20000000002 */
[C-C-:B------:R-:W-:Y:S01]  /*0560*/  FFMA R25, R18.reuse, R12, R2.reuse ;  /* 0x0000000c12197223 */ /* 0x140fe20000000002 */
[C-C-:B------:R-:W-:Y:S01]  /*0570*/  FFMA R23, R18.reuse, R13, R2.reuse ;  /* 0x0000000d12177223 */ /* 0x140fe20000000002 */
[----:B------:R-:W-:Y:S01]  /*0580*/  BAR.SYNC.DEFER_BLOCKING 0x0 ;  /* 0x0000000000007b1d */ /* 0x000fe20000010000 */
[C-C-:B------:R-:W-:Y:S01]  /*0590*/  FFMA R22, R18.reuse, R22, R2.reuse ;  /* 0x0000001612167223 */ /* 0x140fe20000000002 */
[C-C-:B------:R-:W-:Y:S01]  /*05a0*/  FFMA R21, R18.reuse, R21, R2.reuse ;  /* 0x0000001512157223 */ /* 0x140fe20000000002 */
[----:B------:R-:W-:-:S03]  /*05b0*/  FFMA R24, R18, R24, R2 ;  /* 0x0000001812187223 */ /* 0x000fc60000000002 */
[----:B------:R-:W-:Y:S01]  /*05c0*/  ULDC.64 UR4, c[0x0][0x210] ;  /* 0x0000840000047ab9 */ /* 0x000fe20000000a00 */
[----:B------:R-:W0:Y:S01]  /*05d0*/  LDS.128 R12, [R3] ;  /* 0x00000000030c7984 */ /* 0x000e220000000c00 */
[----:B------:R-:W-:-:S05]  /*05e0*/  LOP3.LUT R2, R17, R29, RZ, 0xfc, !PT ;  /* 0x0000001d11027212 */ /* 0x000fca00078efcff */
[----:B------:R-:W-:Y:S01]  /*05f0*/  IMAD.WIDE R26, R2, 0x4, R26 ;  /* 0x00000004021a7825 */ /* 0x000fe200078e021a */
[----:B------:R-:W-:-:S03]  /*0600*/  SHF.R.S32.HI R17, RZ, 0x1f, R17 ;  /* 0x0000001fff117819 */ /* 0x000fc60000011411 */
[C---:B------:R-:W-:Y:S01]  /*0610*/  IMAD.SHL.U32 R18, R2.reuse, 0x4, RZ ;  /* 0x0000000402127824 */ /* 0x040fe200078e00ff */
[----:B0-----:R0:W-:Y:S04]  /*0620*/  STG.E.128 desc[UR6][R26.64], R12 ;  /* 0x0000000c1a007986 */ /* 0x0011e8000c101d06 */
[----:B------:R-:W1:Y:S01]  /*0630*/  LDS.128 R12, [R3+0x800] ;  /* 0x00080000030c7984 */ /* 0x000e620000000c00 */
[----:B------:R-:W-:Y:S02]  /*0640*/  SHF.L.U64.HI R17, R2, 0x2, R17 ;  /* 0x0000000202117819 */ /* 0x000fe40000010211 */
[----:B0-----:R-:W-:-:S04]  /*0650*/  IADD3 R26, P2, R18, UR4, RZ ;  /* 0x00000004121a7c10 */ /* 0x001fc8000ff5e0ff */
[----:B------:R-:W-:Y:S01]  /*0660*/  IADD3.X R27, R17, UR5, RZ, P2, !PT ;  /* 0x00000005111b7c10 */ /* 0x000fe200097fe4ff */
[----:B------:R-:W-:Y:S01]  /*0670*/  ULDC.64 UR4, c[0x0][0x248] ;  /* 0x0000920000047ab9 */ /* 0x000fe20000000a00 */
[----:B------:R-:W-:Y:S02]  /*0680*/  FSETP.GEU.AND P6, PT, R19, RZ, PT ;  /* 0x000000ff1300720b */ /* 0x000fe40003fce000 */
[----:B------:R-:W-:Y:S02]  /*0690*/  FSETP.GEU.AND P0, PT, R25, RZ, PT ;  /* 0x000000ff1900720b */ /* 0x000fe40003f0e000 */
[----:B------:R-:W-:Y:S02]  /*06a0*/  FSEL R19, R19, RZ, P6 ;  /* 0x000000ff13137208 */ /* 0x000fe40003000000 */
[----:B------:R-:W-:Y:S02]  /*06b0*/  FSETP.GEU.AND P1, PT, R28, RZ, PT ;  /* 0x000000ff1c00720b */ /* 0x000fe40003f2e000 */
[----:B------:R-:W-:Y:S01]  /*06c0*/  FSETP.GEU.AND P5, PT, R20, RZ, PT ;  /* 0x000000ff1400720b */ /* 0x000fe20003fae000 */
[----:B-1----:R0:W-:Y:S01]  /*06d0*/  STG.E.128 desc[UR6][R26.64+0x800], R12 ;  /* 0x0008000c1a007986 */ /* 0x0021e2000c101d06 */
[----:B------:R-:W-:-:S02]  /*06e0*/  FSETP.GEU.AND P4, PT, R24, RZ, PT ;  /* 0x000000ff1800720b */ /* 0x000fc40003f8e000 */
[----:B------:R-:W-:Y:S02]  /*06f0*/  FSETP.GEU.AND P3, PT, R23, RZ, PT ;  /* 0x000000ff1700720b */ /* 0x000fe40003f6e000 */
[----:B------:R-:W-:Y:S02]  /*0700*/  FSETP.GEU.AND P2, PT, R22, RZ, PT ;  /* 0x000000ff1600720b */ /* 0x000fe40003f4e000 */
[----:B------:R-:W-:Y:S02]  /*0710*/  FSETP.GEU.AND P6, PT, R21, RZ, PT ;  /* 0x000000ff1500720b */ /* 0x000fe40003fce000 */
[----:B------:R-:W-:Y:S02]  /*0720*/  FSEL R25, R25, RZ, P0 ;  /* 0x000000ff19197208 */ /* 0x000fe40000000000 */
[----:B------:R-:W-:Y:S02]  /*0730*/  FSEL R28, R28, RZ, P1 ;  /* 0x000000ff1c1c7208 */ /* 0x000fe40000800000 */
[----:B------:R-:W-:-:S02]  /*0740*/  FSEL R20, R20, RZ, P5 ;  /* 0x000000ff14147208 */ /* 0x000fc40002800000 */
[----:B0-----:R-:W-:Y:S02]  /*0750*/  FSEL R12, R24, RZ, P4 ;  /* 0x000000ff180c7208 */ /* 0x001fe40002000000 */
[----:B------:R-:W-:Y:S02]  /*0760*/  FSEL R13, R23, RZ, P3 ;  /* 0x000000ff170d7208 */ /* 0x000fe40001800000 */
[----:B------:R-:W-:Y:S02]  /*0770*/  FSEL R14, R22, RZ, P2 ;  /* 0x000000ff160e7208 */ /* 0x000fe40001000000 */
[----:B------:R-:W-:Y:S01]  /*0780*/  FSEL R15, R21, RZ, P6 ;  /* 0x000000ff150f7208 */ /* 0x000fe20003000000 */
[----:B------:R-:W0:Y:S01]  /*0790*/  LDC.64 R22, c[0x0][0x248] ;  /* 0x00009200ff167b82 */ /* 0x000e220000000a00 */
[----:B------:R-:W-:Y:S02]  /*07a0*/  FSETP.GTU.AND P0, PT, R28, RZ, PT ;  /* 0x000000ff1c00720b */ /* 0x000fe40003f0c000 */
[----:B------:R-:W-:-:S02]  /*07b0*/  FSETP.GTU.AND P3, PT, R20, RZ, PT ;  /* 0x000000ff1400720b */ /* 0x000fc40003f6c000 */
[----:B------:R-:W-:Y:S02]  /*07c0*/  FSETP.GTU.AND P2, PT, R19, RZ, PT ;  /* 0x000000ff1300720b */ /* 0x000fe40003f4c000 */
[----:B------:R-:W-:Y:S02]  /*07d0*/  FSETP.GTU.AND P4, PT, R14, RZ, PT ;  /* 0x000000ff0e00720b */ /* 0x000fe40003f8c000 */
[----:B------:R-:W-:Y:S01]  /*07e0*/  FSETP.GTU.AND P1, PT, R25, RZ, PT ;  /* 0x000000ff1900720b */ /* 0x000fe20003f2c000 */
[----:B0-----:R-:W-:-:S04]  /*07f0*/  IMAD.WIDE R22, R2, 0x4, R22 ;  /* 0x0000000402167825 */ /* 0x001fc800078e0216 */
[----:B----4-:R-:W-:Y:S01]  /*0800*/  FADD R4, R4, R25 ;  /* 0x0000001904047221 */ /* 0x010fe20000000000 */
[----:B------:R-:W-:Y:S01]  /*0810*/  FADD R7, R7, R28 ;  /* 0x0000001c07077221 */ /* 0x000fe20000000000 */
[----:B------:R-:W-:Y:S01]  /*0820*/  FADD R5, R5, R19 ;  /* 0x0000001305057221 */ /* 0x000fe20000000000 */
[----:B------:R-:W-:Y:S01]  /*0830*/  FADD R6, R6, R20 ;  /* 0x0000001406067221 */ /* 0x000fe20000000000 */
[----:B------:R-:W-:Y:S01]  /*0840*/  BAR.SYNC.DEFER_BLOCKING 0x0 ;  /* 0x0000000000007b1d */ /* 0x000fe20000010000 */
[----:B--2---:R-:W-:Y:S01]  /*0850*/  FADD R8, R8, R12 ;  /* 0x0000000c08087221 */ /* 0x004fe20000000000 */
[----:B------:R-:W-:Y:S01]  /*0860*/  FADD R9, R9, R13 ;  /* 0x0000000d09097221 */ /* 0x000fe20000000000 */
[----:B------:R-:W-:Y:S01]  /*0870*/  FADD R10, R10, R14 ;  /* 0x0000000e0a0a7221 */ /* 0x000fe20000000000 */
[----:B------:R-:W-:Y:S02]  /*0880*/  FADD R11, R11, R15 ;  /* 0x0000000f0b0b7221 */ /* 0x000fe40000000000 */
[----:B------:R-:W-:Y:S04]  /*0890*/  STS.128 [R16], R4 ;  /* 0x0000000410007388 */ /* 0x000fe80000000c00 */
[----:B------:R0:W-:Y:S01]  /*08a0*/  STS.128 [R16+0x10], R8 ;  /* 0x0000100810007388 */ /* 0x0001e20000000c00 */
[----:B------:R-:W-:Y:S01]  /*08b0*/  BAR.SYNC.DEFER_BLOCKING 0x0 ;  /* 0x0000000000007b1d */ /* 0x000fe20000010000 */
[----:B------:R-:W-:-:S02]  /*08c0*/  SEL R14, RZ, 0x1, P0 ;  /* 0x00000001ff0e7807 */ /* 0x000fc40000000000 */
[----:B------:R-:W-:-:S03]  /*08d0*/  SEL R19, RZ, 0x1, P3 ;  /* 0x00000001ff137807 */ /* 0x000fc60001800000 */
[----:B------:R-:W1:Y:S04]  /*08e0*/  LDS.128 R4, [R3] ;  /* 0x0000000003047984 */ /* 0x000e680000000c00 */
[----:B------:R2:W3:Y:S01]  /*08f0*/  LDS.128 R8, [R3+0x800] ;  /* 0x0008000003087984 */ /* 0x0004e20000000c00 */
[----:B------:R-:W-:Y:S02]  /*0900*/  FSETP.GTU.AND P0, PT, R15, RZ, PT ;  /* 0x000000ff0f00720b */ /* 0x000fe40003f0c000 */
[----:B------:R-:W-:Y:S02]  /*0910*/  PRMT R14, R19, 0x3340, R14 ;  /* 0x00003340130e7816 */ /* 0x000fe4000000000e */
[----:B------:R-:W-:Y:S02]  /*0920*/  SEL R15, RZ, 0x1, P2 ;  /* 0x00000001ff0f7807 */ /* 0x000fe40001000000 */
[----:B0-----:R-:W-:-:S02]  /*0930*/  SEL R16, RZ, 0x1, P1 ;  /* 0x00000001ff107807 */ /* 0x001fc40000800000 */
[----:B------:R-:W-:Y:S02]  /*0940*/  SEL R19, RZ, 0x1, P0 ;  /* 0x00000001ff137807 */ /* 0x000fe40000000000 */
[----:B------:R-:W-:Y:S02]  /*0950*/  FSETP.GTU.AND P1, PT, R13, RZ, PT ;  /* 0x000000ff0d00720b */ /* 0x000fe40003f2c000 */
[----:B------:R-:W-:Y:S02]  /*0960*/  FSETP.GTU.AND P0, PT, R12, RZ, PT ;  /* 0x000000ff0c00720b */ /* 0x000fe40003f0c000 */
[----:B--2---:R-:W-:Y:S02]  /*0970*/  PRMT R3, R16, 0x3340, R15 ;  /* 0x0000334010037816 */ /* 0x004fe4000000000f */
[----:B------:R-:W-:Y:S02]  /*0980*/  SEL R20, RZ, 0x1, P4 ;  /* 0x00000001ff147807 */ /* 0x000fe40002000000 */
[----:B------:R-:W-:-:S02]  /*0990*/  SEL R13, RZ, 0x1, P1 ;  /* 0x00000001ff0d7807 */ /* 0x000fc40000800000 */
[----:B------:R-:W-:Y:S02]  /*09a0*/  SEL R16, RZ, 0x1, P0 ;  /* 0x00000001ff107807 */ /* 0x000fe40000000000 */
[----:B------:R-:W-:Y:S02]  /*09b0*/  IADD3 R18, P0, R18, UR4, RZ ;  /* 0x0000000412127c10 */ /* 0x000fe4000ff1e0ff */
[----:B------:R-:W-:Y:S02]  /*09c0*/  PRMT R15, R20, 0x3340, R19 ;  /* 0x00003340140f7816 */ /* 0x000fe40000000013 */
[----:B------:R-:W-:Y:S02]  /*09d0*/  IADD3 R12, P1, R0, UR8, RZ ;  /* 0x00000008000c7c10 */ /* 0x000fe4000ff3e0ff */
[----:B------:R-:W-:Y:S02]  /*09e0*/  PRMT R16, R16, 0x3340, R13 ;  /* 0x0000334010107816 */ /* 0x000fe4000000000d */
[----:B------:R-:W-:-:S02]  /*09f0*/  IADD3.X R19, R17, UR5, RZ, P0, !PT ;  /* 0x0000000511137c10 */ /* 0x000fc400087fe4ff */
[----:B------:R-:W-:Y:S02]  /*0a00*/  LEA.HI.X.SX32 R13, R0, UR9, 0x1, P1 ;  /* 0x00000009000d7c11 */ /* 0x000fe400088f0eff */
[----:B------:R-:W-:Y:S02]  /*0a10*/  PRMT R14, R3, 0x5410, R14 ;  /* 0x00005410030e7816 */ /* 0x000fe4000000000e */
[----:B------:R-:W-:Y:S01]  /*0a20*/  PRMT R15, R16, 0x5410, R15 ;  /* 0x00005410100f7816 */ /* 0x000fe2000000000f */
[----:B-1----:R-:W-:Y:S04]  /*0a30*/  STG.E.128 desc[UR6][R22.64], R4 ;  /* 0x0000000416007986 */ /* 0x002fe8000c101d06 */
[----:B---3--:R-:W-:Y:S04]  /*0a40*/  STG.E.128 desc[UR6][R18.64+0x800], R8 ;  /* 0x0008000812007986 */ /* 0x008fe8000c101d06 */
[----:B------:R-:W-:Y:S01]  /*0a50*/  STG.E.64 desc[UR6][R12.64], R14 ;  /* 0x0000000e0c007986 */ /* 0x000fe2000c101b06 */
[----:B------:R-:W-:Y:S05]  /*0a60*/  EXIT ;  /* 0x000000000000794d */ /* 0x000fea0003800000 */
.L_x_0:
[----:B------:R-:W-:-:S00]  /*0a70*/  BRA `(.L_x_0) ;  /* 0xfffffffc00fc7947 */ /* 0x000fc0000383ffff */
[----:B------:R-:W-:-:S00]  /*0a80*/  NOP ;  /* 0x0000000000007918 */ /* 0x000fc00000000000 */
[----:B------:R-:W-:-:S00]  /*0a90*/  NOP ;  /* 0x0000000000007918 */ /* 0x000fc00000000000 */
[----:B------:R-:W-:-:S00]  /*0aa0*/  NOP ;  /* 0x0000000000007918 */ /* 0x000fc00000000000 */
[----:B------:R-:W-:-:S00]  /*0ab0*/  NOP ;  /* 0x0000000000007918 */ /* 0x000fc00000000000 */
[----:B------:R-:W-:-:S00]  /*0ac0*/  NOP ;  /* 0x0000000000007918 */ /* 0x000fc00000000000 */
[----:B------:R-:W-:-:S00]  /*0ad0*/  NOP ;  /* 0x0000000000007918 */ /* 0x000fc00000000000 */
[----:B------:R-:W-:-:S00]  /*0ae0*/  NOP ;  /* 0x0000000000007918 */ /* 0x000fc00000000000 */
[----:B------:R-:W-:-:S00]  /*0af0*/  NOP ;  /* 0x0000000000007918 */ /* 0x000fc00000000000 */
.L_x_1:


//--------------------- .nv.global.init           --------------------------
	.section	.nv.global.init,"aw",@progbits
.nv.global.init:
	.type		_$_str,@object
	.size		_$_str,(_$_str_$_2 - _$_str)
_$_str:
        /*0000*/ 	.byte	0x5f, 0x5f, 0x43, 0x55, 0x44, 0x41, 0x5f, 0x46, 0x54, 0x5a, 0x00
	.type		_$_str_$_2,@object
	.size		_$_str_$_2,(.L_1 - _$_str_$_2)
_$_str_$_2:
        /*000b*/ 	.byte	0x5f, 0x5f, 0x43, 0x55, 0x44, 0x41, 0x5f, 0x50, 0x52, 0x45, 0x43, 0x5f, 0x53, 0x51, 0x52, 0x54
        /*001b*/ 	.byte	0x00
.L_1:


//--------------------- .nv.shared.triton_poi_fused__native_batch_norm_legit_no_training_add_convolution_relu_threshold_backward_13 --------------------------
	.section	.nv.shared.triton_poi_fused__native_batch_norm_legit_no_training_add_convolution_relu_threshold_backward_13,"aw",@nobits
	.sectionflags	@""
	.align	16
	.zero		1024


//--------------------- .nv.constant0.triton_poi_fused__native_batch_norm_legit_no_training_add_convolution_relu_threshold_backward_13 --------------------------
	.section	.nv.constant0.triton_poi_fused__native_batch_norm_legit_no_training_add_convolution_relu_threshold_backward_13,"a",@progbits
	.sectionflags	@""
	.align	4
.nv.constant0.triton_poi_fused__native_batch_norm_legit_no_training_add_convolution_relu_threshold_backward_13:
	.zero		604
